	.headerflags	@"EF_CUDA_TEXMODE_UNIFIED EF_CUDA_64BIT_ADDRESS EF_CUDA_ACCELERATORS EF_CUDA_SM90 EF_CUDA_VIRTUAL_SM(EF_CUDA_SM90)"
	.elftype	@"ET_EXEC"


//--------------------- .nv.info                  --------------------------
	.section	.nv.info,"",@"SHT_CUDA_INFO"
	.align	4


	//----- nvinfo : EIATTR_REGCOUNT
	.align		4
        /*0000*/ 	.byte	0x04, 0x2f
        /*0002*/ 	.short	(.L_3 - .L_2)
	.align		4
.L_2:
        /*0004*/ 	.word	index@(triton_poi_fused__native_batch_norm_legit_no_training_convolution_relu_8)
        /*0008*/ 	.word	0x00000013


	//----- nvinfo : EIATTR_MIN_STACK_SIZE
	.align		4
.L_3:
        /*000c*/ 	.byte	0x04, 0x12
        /*000e*/ 	.short	(.L_5 - .L_4)
	.align		4
.L_4:
        /*0010*/ 	.word	index@(triton_poi_fused__native_batch_norm_legit_no_training_convolution_relu_8)
        /*0014*/ 	.word	0x00000000


	//----- nvinfo : EIATTR_FRAME_SIZE
	.align		4
.L_5:
        /*0018*/ 	.byte	0x04, 0x11
        /*001a*/ 	.short	(.L_7 - .L_6)
	.align		4
.L_6:
        /*001c*/ 	.word	index@(triton_poi_fused__native_batch_norm_legit_no_training_convolution_relu_8)
        /*0020*/ 	.word	0x00000000


	//----- nvinfo : EIATTR_MIN_STACK_SIZE
	.align		4
.L_7:
        /*0024*/ 	.byte	0x04, 0x12
        /*0026*/ 	.short	(.L_9 - .L_8)
	.align		4
.L_8:
        /*0028*/ 	.word	index@(triton_poi_fused__native_batch_norm_legit_no_training_convolution_relu_8)
        /*002c*/ 	.word	0x00000000
.L_9:


//--------------------- .nv.info.triton_poi_fused__native_batch_norm_legit_no_training_convolution_relu_8 --------------------------
	.section	.nv.info.triton_poi_fused__native_batch_norm_legit_no_training_convolution_relu_8,"",@"SHT_CUDA_INFO"
	.sectionflags	@""
	.align	4


	//----- nvinfo : EIATTR_CUDA_API_VERSION
	.align		4
        /*0000*/ 	.byte	0x04, 0x37
        /*0002*/ 	.short	(.L_11 - .L_10)
.L_10:
        /*0004*/ 	.word	0x0000007c


	//----- nvinfo : EIATTR_KPARAM_INFO
	.align		4
.L_11:
        /*0008*/ 	.byte	0x04, 0x17
        /*000a*/ 	.short	(.L_13 - .L_12)
.L_12:
        /*000c*/ 	.word	0x00000000
        /*0010*/ 	.short	0x0007
        /*0012*/ 	.short	0x0038
        /*0014*/ 	.byte	0x00, 0xf0, 0x11, 0x00


	//----- nvinfo : EIATTR_KPARAM_INFO
	.align		4
.L_13:
        /*0018*/ 	.byte	0x04, 0x17
        /*001a*/ 	.short	(.L_15 - .L_14)
.L_14:
        /*001c*/ 	.word	0x00000000
        /*0020*/ 	.short	0x0006
        /*0022*/ 	.short	0x0030
        /*0024*/ 	.byte	0x00, 0xf4, 0x21, 0x00


	//----- nvinfo : EIATTR_KPARAM_INFO
	.align		4
.L_15:
        /*0028*/ 	.byte	0x04, 0x17
        /*002a*/ 	.short	(.L_17 - .L_16)
.L_16:
        /*002c*/ 	.word	0x00000000
        /*0030*/ 	.short	0x0005
        /*0032*/ 	.short	0x0028
        /*0034*/ 	.byte	0x00, 0xf4, 0x21, 0x00


	//----- nvinfo : EIATTR_KPARAM_INFO
	.align		4
.L_17:
        /*0038*/ 	.byte	0x04, 0x17
        /*003a*/ 	.short	(.L_19 - .L_18)
.L_18:
        /*003c*/ 	.word	0x00000000
        /*0040*/ 	.short	0x0004
        /*0042*/ 	.short	0x0020
        /*0044*/ 	.byte	0x00, 0xf4, 0x21, 0x00


	//----- nvinfo : EIATTR_KPARAM_INFO
	.align		4
.L_19:
        /*0048*/ 	.byte	0x04, 0x17
        /*004a*/ 	.short	(.L_21 - .L_20)
.L_20:
        /*004c*/ 	.word	0x00000000
        /*0050*/ 	.short	0x0003
        /*0052*/ 	.short	0x0018
        /*0054*/ 	.byte	0x00, 0xf4, 0x21, 0x00


	//----- nvinfo : EIATTR_KPARAM_INFO
	.align		4
.L_21:
        /*0058*/ 	.byte	0x04, 0x17
        /*005a*/ 	.short	(.L_23 - .L_22)
.L_22:
        /*005c*/ 	.word	0x00000000
        /*0060*/ 	.short	0x0002
        /*0062*/ 	.short	0x0010
        /*0064*/ 	.byte	0x00, 0xf4, 0x21, 0x00


	//----- nvinfo : EIATTR_KPARAM_INFO
	.align		4
.L_23:
        /*0068*/ 	.byte	0x04, 0x17
        /*006a*/ 	.short	(.L_25 - .L_24)
.L_24:
        /*006c*/ 	.word	0x00000000
        /*0070*/ 	.short	0x0001
        /*0072*/ 	.short	0x0008
        /*0074*/ 	.byte	0x00, 0xf4, 0x21, 0x00


	//----- nvinfo : EIATTR_KPARAM_INFO
	.align		4
.L_25:
        /*0078*/ 	.byte	0x04, 0x17
        /*007a*/ 	.short	(.L_27 - .L_26)
.L_26:
        /*007c*/ 	.word	0x00000000
        /*0080*/ 	.short	0x0000
        /*0082*/ 	.short	0x0000
        /*0084*/ 	.byte	0x00, 0xf4, 0x21, 0x00


	//----- nvinfo : EIATTR_SPARSE_MMA_MASK
	.align		4
.L_27:
        /*0088*/ 	.byte	0x03, 0x50
        /*008a*/ 	.short	0x0000


	//----- nvinfo : EIATTR_MAXREG_COUNT
	.align		4
        /*008c*/ 	.byte	0x03, 0x1b
        /*008e*/ 	.short	0x00ff


	//----- nvinfo : EIATTR_EXIT_INSTR_OFFSETS
	.align		4
        /*0090*/ 	.byte	0x04, 0x1c
        /*0092*/ 	.short	(.L_29 - .L_28)


	//   ....[0]....
.L_28:
        /*0094*/ 	.word	0x00000350


	//----- nvinfo : EIATTR_REQNTID
	.align		4
.L_29:
        /*0098*/ 	.byte	0x04, 0x10
        /*009a*/ 	.short	(.L_31 - .L_30)
.L_30:
        /*009c*/ 	.word	0x00000080
        /*00a0*/ 	.word	0x00000001
        /*00a4*/ 	.word	0x00000001


	//----- nvinfo : EIATTR_CBANK_PARAM_SIZE
	.align		4
.L_31:
        /*00a8*/ 	.byte	0x03, 0x19
        /*00aa*/ 	.short	0x003c


	//----- nvinfo : EIATTR_PARAM_CBANK
	.align		4
        /*00ac*/ 	.byte	0x04, 0x0a
        /*00ae*/ 	.short	(.L_33 - .L_32)
	.align		4
.L_32:
        /*00b0*/ 	.word	index@(.nv.constant0.triton_poi_fused__native_batch_norm_legit_no_training_convolution_relu_8)
        /*00b4*/ 	.short	0x0210
        /*00b6*/ 	.short	0x003c


	//----- nvinfo : EIATTR_SW_WAR
	.align		4
.L_33:
        /*00b8*/ 	.byte	0x04, 0x36
        /*00ba*/ 	.short	(.L_35 - .L_34)
.L_34:
        /*00bc*/ 	.word	0x00000008
.L_35:


//--------------------- .nv.callgraph             --------------------------
	.section	.nv.callgraph,"",@"SHT_CUDA_CALLGRAPH"
	.align	4
	.sectionentsize	8
	.align		4
        /*0000*/ 	.word	0x00000000
	.align		4
        /*0004*/ 	.word	0xffffffff
	.align		4
        /*0008*/ 	.word	0x00000000
	.align		4
        /*000c*/ 	.word	0xfffffffe
	.align		4
        /*0010*/ 	.word	0x00000000
	.align		4
        /*0014*/ 	.word	0xfffffffd
	.align		4
        /*0018*/ 	.word	0x00000000
	.align		4
        /*001c*/ 	.word	0xfffffffc


//--------------------- .nv.constant4             --------------------------
	.section	.nv.constant4,"a",@progbits
	.align	8
	.align		8
.nv.constant4:
        /*0000*/ 	.dword	_$_str
	.align		8
        /*0008*/ 	.dword	_$_str_$_2


//--------------------- .text.triton_poi_fused__native_batch_norm_legit_no_training_convolution_relu_8 --------------------------
	.section	.text.triton_poi_fused__native_batch_norm_legit_no_training_convolution_relu_8,"ax",@progbits
	.align	128
        .global         triton_poi_fused__native_batch_norm_legit_no_training_convolution_relu_8
        .type           triton_poi_fused__native_batch_norm_legit_no_training_convolution_relu_8,@function
        .size           triton_poi_fused__native_batch_norm_legit_no_training_convolution_relu_8,(.L_x_1 - triton_poi_fused__native_batch_norm_legit_no_training_convolution_relu_8)
        .other          triton_poi_fused__native_batch_norm_legit_no_training_convolution_relu_8,@"STO_CUDA_ENTRY STV_DEFAULT"
triton_poi_fused__native_batch_norm_legit_no_training_convolution_relu_8:
.text.triton_poi_fused__native_batch_norm_legit_no_training_convolution_relu_8:
[----:B------:R-:W-:Y:S01]  /*0000*/  LDC R1, c[0x0][0x28] ;  /* 0x00000a00ff017b82 */ /* 0x000fe20000000800 */
[----:B------:R-:W1:Y:S07]  /*0010*/  S2R R0, SR_TID.X ;  /* 0x0000000000007919 */ /* 0x000e6e0000002100 */
[----:B------:R-:W2:Y:S01]  /*0020*/  LDC.64 R10, c[0x0][0x228] ;  /* 0x00008a00ff0a7b82 */ /* 0x000ea20000000a00 */
[----:B------:R-:W-:Y:S01]  /*0030*/  ULDC.64 UR4, c[0x0][0x208] ;  /* 0x0000820000047ab9 */ /* 0x000fe20000000a00 */
[----:B------:R-:W3:Y:S06]  /*0040*/  S2R R3, SR_CTAID.X ;  /* 0x0000000000037919 */ /* 0x000eec0000002500 */
[----:B------:R-:W4:Y:S08]  /*0050*/  LDC.64 R6, c[0x0][0x218] ;  /* 0x00008600ff067b82 */ /* 0x000f300000000a00 */
[----:B------:R-:W5:Y:S08]  /*0060*/  LDC.64 R8, c[0x0][0x220] ;  /* 0x00008800ff087b82 */ /* 0x000f700000000a00 */
[----:B------:R-:W5:Y:S01]  /*0070*/  LDC.64 R12, c[0x0][0x230] ;  /* 0x00008c00ff0c7b82 */ /* 0x000f620000000a00 */
[----:B-1----:R-:W-:-:S07]  /*0080*/  LOP3.LUT R0, R0, 0x7f, RZ, 0xc0, !PT ;  /* 0x0000007f00007812 */ /* 0x002fce00078ec0ff */
[----:B------:R-:W1:Y:S01]  /*0090*/  LDC.64 R4, c[0x0][0x238] ;  /* 0x00008e00ff047b82 */ /* 0x000e620000000a00 */
[----:B---3--:R-:W-:Y:S02]  /*00a0*/  SHF.R.S32.HI R2, RZ, 0x18, R3 ;  /* 0x00000018ff027819 */ /* 0x008fe40000011403 */
[----:B------:R-:W-:Y:S02]  /*00b0*/  LEA R0, R3, R0, 0x7 ;  /* 0x0000000003007211 */ /* 0x000fe400078e38ff */
[----:B------:R-:W-:-:S04]  /*00c0*/  SGXT R3, R2, 0x1 ;  /* 0x000000010203781a */ /* 0x000fc80000000200 */
[----:B------:R-:W-:-:S04]  /*00d0*/  LEA.HI R3, R3, R0, RZ, 0x4 ;  /* 0x0000000003037211 */ /* 0x000fc800078f20ff */
[--C-:B------:R-:W-:Y:S02]  /*00e0*/  SHF.R.S32.HI R2, RZ, 0x4, R3.reuse ;  /* 0x00000004ff027819 */ /* 0x100fe40000011403 */
[----:B------:R-:W-:-:S04]  /*00f0*/  SHF.R.S32.HI R3, RZ, 0x1f, R3 ;  /* 0x0000001fff037819 */ /* 0x000fc80000011403 */
[----:B------:R-:W-:-:S04]  /*0100*/  LEA.HI R3, R3, R2, RZ, 0x8 ;  /* 0x0000000203037211 */ /* 0x000fc800078f40ff */
[----:B------:R-:W-:-:S04]  /*0110*/  LOP3.LUT R3, R3, 0xffffff00, RZ, 0xc0, !PT ;  /* 0xffffff0003037812 */ /* 0x000fc800078ec0ff */
[----:B------:R-:W-:Y:S02]  /*0120*/  IADD3 R15, R2, -R3, RZ ;  /* 0x80000003020f7210 */ /* 0x000fe40007ffe0ff */
[----:B------:R-:W3:Y:S03]  /*0130*/  LDC.64 R2, c[0x0][0x210] ;  /* 0x00008400ff027b82 */ /* 0x000ee60000000a00 */
[----:B--2---:R-:W-:-:S05]  /*0140*/  IMAD.WIDE R10, R15, 0x4, R10 ;  /* 0x000000040f0a7825 */ /* 0x004fca00078e020a */
[----:B------:R2:W2:Y:S01]  /*0150*/  LDG.E.EL R16, desc[UR4][R10.64] ;  /* 0x000000040a107981 */ /* 0x0004a2000c2e1900 */
[----:B----4-:R-:W-:-:S04]  /*0160*/  IMAD.WIDE R6, R15, 0x4, R6 ;  /* 0x000000040f067825 */ /* 0x010fc800078e0206 */
[C---:B-----5:R-:W-:Y:S02]  /*0170*/  IMAD.WIDE R8, R15.reuse, 0x4, R8 ;  /* 0x000000040f087825 */ /* 0x060fe400078e0208 */
[----:B------:R4:W5:Y:S02]  /*0180*/  LDG.E.EL R7, desc[UR4][R6.64] ;  /* 0x0000000406077981 */ /* 0x000964000c2e1900 */
[----:B---3--:R-:W-:Y:S02]  /*0190*/  IMAD.WIDE R2, R0, 0x4, R2 ;  /* 0x0000000400027825 */ /* 0x008fe400078e0202 */
[----:B------:R-:W3:Y:S04]  /*01a0*/  LDG.E.EL R8, desc[UR4][R8.64] ;  /* 0x0000000408087981 */ /* 0x000ee8000c2e1900 */
[----:B------:R-:W5:Y:S01]  /*01b0*/  LDG.E R14, desc[UR4][R2.64] ;  /* 0x00000004020e7981 */ /* 0x000f62000c1e1900 */
[----:B0-2---:R-:W-:-:S04]  /*01c0*/  IMAD.WIDE R10, R15, 0x4, R12 ;  /* 0x000000040f0a7825 */ /* 0x005fc800078e020c */
[----:B-1----:R-:W-:Y:S02]  /*01d0*/  IMAD.WIDE R12, R15, 0x4, R4 ;  /* 0x000000040f0c7825 */ /* 0x002fe400078e0204 */
[----:B------:R-:W2:Y:S01]  /*01e0*/  LDG.E.EL R10, desc[UR4][R10.64] ;  /* 0x000000040a0a7981 */ /* 0x000ea2000c2e1900 */
[----:B----4-:R-:W-:Y:S01]  /*01f0*/  HFMA2.MMA R6, -RZ, RZ, 1.625, 0 ;  /* 0x3e800000ff067435 */ /* 0x010fe200000001ff */
[----:B------:R-:W0:Y:S02]  /*0200*/  LDC.64 R4, c[0x0][0x240] ;  /* 0x00009000ff047b82 */ /* 0x000e240000000a00 */
[----:B------:R-:W2:Y:S01]  /*0210*/  LDG.E.EL R13, desc[UR4][R12.64] ;  /* 0x000000040c0d7981 */ /* 0x000ea2000c2e1900 */
[----:B0-----:R-:W-:-:S04]  /*0220*/  IMAD.WIDE R4, R0, 0x4, R4 ;  /* 0x0000000400047825 */ /* 0x001fc800078e0204 */
[----:B------:R-:W-:-:S04]  /*0230*/  FADD R16, R16, 9.9999997473787516356e-06 ;  /* 0x3727c5ac10107421 */ /* 0x000fc80000000000 */
[----:B------:R-:W0:Y:S02]  /*0240*/  MUFU.SQRT R15, R16 ;  /* 0x00000010000f7308 */ /* 0x000e240000002000 */
[C---:B0-----:R-:W-:Y:S02]  /*0250*/  FSETP.GT.AND P0, PT, R15.reuse, 8.50705917302346158658e+37, PT ;  /* 0x7e8000000f00780b */ /* 0x041fe40003f04000 */
[----:B------:R-:W-:-:S11]  /*0260*/  FSETP.GEU.AND P1, PT, R15, 1.175494350822287508e-38, PT ;  /* 0x008000000f00780b */ /* 0x000fd60003f2e000 */
[----:B------:R-:W-:-:S04]  /*0270*/  @P0 FMUL R15, R15, 0.25 ;  /* 0x3e8000000f0f0820 */ /* 0x000fc80000400000 */
[----:B------:R-:W-:-:S06]  /*0280*/  @!P1 FMUL R15, R15, 16777216 ;  /* 0x4b8000000f0f9820 */ /* 0x000fcc0000400000 */
[----:B------:R-:W0:Y:S01]  /*0290*/  MUFU.RCP R15, R15 ;  /* 0x0000000f000f7308 */ /* 0x000e220000001000 */
[----:B------:R-:W-:Y:S01]  /*02a0*/  FSEL R6, R6, 1, P0 ;  /* 0x3f80000006067808 */ /* 0x000fe20000000000 */
[----:B-----5:R-:W-:-:S04]  /*02b0*/  FADD R7, R14, R7 ;  /* 0x000000070e077221 */ /* 0x020fc80000000000 */
[----:B------:R-:W-:Y:S01]  /*02c0*/  @!P1 FMUL R6, R6, 16777216 ;  /* 0x4b80000006069820 */ /* 0x000fe20000400000 */
[----:B---3--:R-:W-:-:S03]  /*02d0*/  FADD R8, -R8, R7 ;  /* 0x0000000708087221 */ /* 0x008fc60000000100 */
[----:B0-----:R-:W-:-:S04]  /*02e0*/  FMUL R9, R15, R6 ;  /* 0x000000060f097220 */ /* 0x001fc80000400000 */
[----:B------:R-:W-:-:S04]  /*02f0*/  FMUL R8, R8, R9 ;  /* 0x0000000908087220 */ /* 0x000fc80000400000 */
[----:B--2---:R-:W-:-:S05]  /*0300*/  FFMA R8, R10, R8, R13 ;  /* 0x000000080a087223 */ /* 0x004fca000000000d */
[----:B------:R-:W-:-:S04]  /*0310*/  FSETP.GEU.AND P0, PT, R8, RZ, PT ;  /* 0x000000ff0800720b */ /* 0x000fc80003f0e000 */
[----:B------:R-:W-:Y:S01]  /*0320*/  FSEL R9, R8, RZ, P0 ;  /* 0x000000ff08097208 */ /* 0x000fe20000000000 */
[----:B------:R-:W-:Y:S04]  /*0330*/  STG.E desc[UR4][R2.64], R7 ;  /* 0x0000000702007986 */ /* 0x000fe8000c101904 */
[----:B------:R-:W-:Y:S01]  /*0340*/  STG.E desc[UR4][R4.64], R9 ;  /* 0x0000000904007986 */ /* 0x000fe2000c101904 */
[----:B------:R-:W-:Y:S05]  /*0350*/  EXIT ;  /* 0x000000000000794d */ /* 0x000fea0003800000 */
.L_x_0:
[----:B------:R-:W-:-:S00]  /*0360*/  BRA `(.L_x_0) ;  /* 0xfffffffc00fc7947 */ /* 0x000fc0000383ffff */
[----:B------:R-:W-:-:S00]  /*0370*/  NOP ;  /* 0x0000000000007918 */ /* 0x000fc00000000000 */
        /* <DEDUP_REMOVED lines=8> */
.L_x_1:


//--------------------- .nv.global.init           --------------------------
	.section	.nv.global.init,"aw",@progbits
.nv.global.init:
	.type		_$_str,@object
	.size		_$_str,(_$_str_$_2 - _$_str)
_$_str:
        /*0000*/ 	.byte	0x5f, 0x5f, 0x43, 0x55, 0x44, 0x41, 0x5f, 0x46, 0x54, 0x5a, 0x00
	.type		_$_str_$_2,@object
	.size		_$_str_$_2,(.L_1 - _$_str_$_2)
_$_str_$_2:
        /*000b*/ 	.byte	0x5f, 0x5f, 0x43, 0x55, 0x44, 0x41, 0x5f, 0x50, 0x52, 0x45, 0x43, 0x5f, 0x53, 0x51, 0x52, 0x54
        /*001b*/ 	.byte	0x00
.L_1:


//--------------------- .nv.constant0.triton_poi_fused__native_batch_norm_legit_no_training_convolution_relu_8 --------------------------
	.section	.nv.constant0.triton_poi_fused__native_batch_norm_legit_no_training_convolution_relu_8,"a",@progbits
	.sectionflags	@""
	.align	4
.nv.constant0.triton_poi_fused__native_batch_norm_legit_no_training_convolution_relu_8:
	.zero		588
